//
// Generated by NVIDIA NVVM Compiler
//
// Compiler Build ID: CL-36424714
// Cuda compilation tools, release 13.0, V13.0.88
// Based on NVVM 20.0.0
//

.version 9.0
.target sm_100
.address_size 64

	// .globl	_Z27static_embedding_importancePKfS0_PfS0_ii

.visible .entry _Z27static_embedding_importancePKfS0_PfS0_ii(
	.param .u64 .ptr .align 1 _Z27static_embedding_importancePKfS0_PfS0_ii_param_0,
	.param .u64 .ptr .align 1 _Z27static_embedding_importancePKfS0_PfS0_ii_param_1,
	.param .u64 .ptr .align 1 _Z27static_embedding_importancePKfS0_PfS0_ii_param_2,
	.param .u64 .ptr .align 1 _Z27static_embedding_importancePKfS0_PfS0_ii_param_3,
	.param .u32 _Z27static_embedding_importancePKfS0_PfS0_ii_param_4,
	.param .u32 _Z27static_embedding_importancePKfS0_PfS0_ii_param_5
)
{
	.reg .pred 	%p<4>;
	.reg .b32 	%r<8>;
	.reg .b32 	%f<161>;
	.reg .b64 	%rd<16>;

	ld.param.u64 	%rd1, [_Z27static_embedding_importancePKfS0_PfS0_ii_param_0];
	ld.param.u64 	%rd2, [_Z27static_embedding_importancePKfS0_PfS0_ii_param_1];
	ld.param.u64 	%rd3, [_Z27static_embedding_importancePKfS0_PfS0_ii_param_2];
	ld.param.u64 	%rd4, [_Z27static_embedding_importancePKfS0_PfS0_ii_param_3];
	ld.param.u32 	%r4, [_Z27static_embedding_importancePKfS0_PfS0_ii_param_4];
	ld.param.u32 	%r3, [_Z27static_embedding_importancePKfS0_PfS0_ii_param_5];
	mov.u32 	%r1, %ctaid.x;
	mov.u32 	%r2, %tid.x;
	setp.ge.s32 	%p1, %r1, %r4;
	setp.ge.s32 	%p2, %r2, %r3;
	or.pred  	%p3, %p1, %p2;
	@%p3 bra 	$L__BB0_2;
	cvta.to.global.u64 	%rd5, %rd3;
	cvta.to.global.u64 	%rd6, %rd1;
	cvta.to.global.u64 	%rd7, %rd2;
	cvta.to.global.u64 	%rd8, %rd4;
	shl.b32 	%r5, %r1, 5;
	shl.b32 	%r6, %r2, 6;
	mul.wide.u32 	%rd9, %r5, 4;
	add.s64 	%rd10, %rd6, %rd9;
	ld.global.f32 	%f1, [%rd10];
	add.s64 	%rd11, %rd7, %rd9;
	ld.global.f32 	%f2, [%rd11];
	mul.f32 	%f3, %f1, %f2;
	mul.wide.u32 	%rd12, %r6, 4;
	add.s64 	%rd13, %rd8, %rd12;
	ld.global.f32 	%f4, [%rd13];
	fma.rn.f32 	%f5, %f3, %f4, 0f00000000;
	ld.global.f32 	%f6, [%rd10+4];
	ld.global.f32 	%f7, [%rd11+4];
	mul.f32 	%f8, %f6, %f7;
	ld.global.f32 	%f9, [%rd13+4];
	fma.rn.f32 	%f10, %f8, %f9, %f5;
	ld.global.f32 	%f11, [%rd10+8];
	ld.global.f32 	%f12, [%rd11+8];
	mul.f32 	%f13, %f11, %f12;
	ld.global.f32 	%f14, [%rd13+8];
	fma.rn.f32 	%f15, %f13, %f14, %f10;
	ld.global.f32 	%f16, [%rd10+12];
	ld.global.f32 	%f17, [%rd11+12];
	mul.f32 	%f18, %f16, %f17;
	ld.global.f32 	%f19, [%rd13+12];
	fma.rn.f32 	%f20, %f18, %f19, %f15;
	ld.global.f32 	%f21, [%rd10+16];
	ld.global.f32 	%f22, [%rd11+16];
	mul.f32 	%f23, %f21, %f22;
	ld.global.f32 	%f24, [%rd13+16];
	fma.rn.f32 	%f25, %f23, %f24, %f20;
	ld.global.f32 	%f26, [%rd10+20];
	ld.global.f32 	%f27, [%rd11+20];
	mul.f32 	%f28, %f26, %f27;
	ld.global.f32 	%f29, [%rd13+20];
	fma.rn.f32 	%f30, %f28, %f29, %f25;
	ld.global.f32 	%f31, [%rd10+24];
	ld.global.f32 	%f32, [%rd11+24];
	mul.f32 	%f33, %f31, %f32;
	ld.global.f32 	%f34, [%rd13+24];
	fma.rn.f32 	%f35, %f33, %f34, %f30;
	ld.global.f32 	%f36, [%rd10+28];
	ld.global.f32 	%f37, [%rd11+28];
	mul.f32 	%f38, %f36, %f37;
	ld.global.f32 	%f39, [%rd13+28];
	fma.rn.f32 	%f40, %f38, %f39, %f35;
	ld.global.f32 	%f41, [%rd10+32];
	ld.global.f32 	%f42, [%rd11+32];
	mul.f32 	%f43, %f41, %f42;
	ld.global.f32 	%f44, [%rd13+32];
	fma.rn.f32 	%f45, %f43, %f44, %f40;
	ld.global.f32 	%f46, [%rd10+36];
	ld.global.f32 	%f47, [%rd11+36];
	mul.f32 	%f48, %f46, %f47;
	ld.global.f32 	%f49, [%rd13+36];
	fma.rn.f32 	%f50, %f48, %f49, %f45;
	ld.global.f32 	%f51, [%rd10+40];
	ld.global.f32 	%f52, [%rd11+40];
	mul.f32 	%f53, %f51, %f52;
	ld.global.f32 	%f54, [%rd13+40];
	fma.rn.f32 	%f55, %f53, %f54, %f50;
	ld.global.f32 	%f56, [%rd10+44];
	ld.global.f32 	%f57, [%rd11+44];
	mul.f32 	%f58, %f56, %f57;
	ld.global.f32 	%f59, [%rd13+44];
	fma.rn.f32 	%f60, %f58, %f59, %f55;
	ld.global.f32 	%f61, [%rd10+48];
	ld.global.f32 	%f62, [%rd11+48];
	mul.f32 	%f63, %f61, %f62;
	ld.global.f32 	%f64, [%rd13+48];
	fma.rn.f32 	%f65, %f63, %f64, %f60;
	ld.global.f32 	%f66, [%rd10+52];
	ld.global.f32 	%f67, [%rd11+52];
	mul.f32 	%f68, %f66, %f67;
	ld.global.f32 	%f69, [%rd13+52];
	fma.rn.f32 	%f70, %f68, %f69, %f65;
	ld.global.f32 	%f71, [%rd10+56];
	ld.global.f32 	%f72, [%rd11+56];
	mul.f32 	%f73, %f71, %f72;
	ld.global.f32 	%f74, [%rd13+56];
	fma.rn.f32 	%f75, %f73, %f74, %f70;
	ld.global.f32 	%f76, [%rd10+60];
	ld.global.f32 	%f77, [%rd11+60];
	mul.f32 	%f78, %f76, %f77;
	ld.global.f32 	%f79, [%rd13+60];
	fma.rn.f32 	%f80, %f78, %f79, %f75;
	ld.global.f32 	%f81, [%rd10+64];
	ld.global.f32 	%f82, [%rd11+64];
	mul.f32 	%f83, %f81, %f82;
	ld.global.f32 	%f84, [%rd13+64];
	fma.rn.f32 	%f85, %f83, %f84, %f80;
	ld.global.f32 	%f86, [%rd10+68];
	ld.global.f32 	%f87, [%rd11+68];
	mul.f32 	%f88, %f86, %f87;
	ld.global.f32 	%f89, [%rd13+68];
	fma.rn.f32 	%f90, %f88, %f89, %f85;
	ld.global.f32 	%f91, [%rd10+72];
	ld.global.f32 	%f92, [%rd11+72];
	mul.f32 	%f93, %f91, %f92;
	ld.global.f32 	%f94, [%rd13+72];
	fma.rn.f32 	%f95, %f93, %f94, %f90;
	ld.global.f32 	%f96, [%rd10+76];
	ld.global.f32 	%f97, [%rd11+76];
	mul.f32 	%f98, %f96, %f97;
	ld.global.f32 	%f99, [%rd13+76];
	fma.rn.f32 	%f100, %f98, %f99, %f95;
	ld.global.f32 	%f101, [%rd10+80];
	ld.global.f32 	%f102, [%rd11+80];
	mul.f32 	%f103, %f101, %f102;
	ld.global.f32 	%f104, [%rd13+80];
	fma.rn.f32 	%f105, %f103, %f104, %f100;
	ld.global.f32 	%f106, [%rd10+84];
	ld.global.f32 	%f107, [%rd11+84];
	mul.f32 	%f108, %f106, %f107;
	ld.global.f32 	%f109, [%rd13+84];
	fma.rn.f32 	%f110, %f108, %f109, %f105;
	ld.global.f32 	%f111, [%rd10+88];
	ld.global.f32 	%f112, [%rd11+88];
	mul.f32 	%f113, %f111, %f112;
	ld.global.f32 	%f114, [%rd13+88];
	fma.rn.f32 	%f115, %f113, %f114, %f110;
	ld.global.f32 	%f116, [%rd10+92];
	ld.global.f32 	%f117, [%rd11+92];
	mul.f32 	%f118, %f116, %f117;
	ld.global.f32 	%f119, [%rd13+92];
	fma.rn.f32 	%f120, %f118, %f119, %f115;
	ld.global.f32 	%f121, [%rd10+96];
	ld.global.f32 	%f122, [%rd11+96];
	mul.f32 	%f123, %f121, %f122;
	ld.global.f32 	%f124, [%rd13+96];
	fma.rn.f32 	%f125, %f123, %f124, %f120;
	ld.global.f32 	%f126, [%rd10+100];
	ld.global.f32 	%f127, [%rd11+100];
	mul.f32 	%f128, %f126, %f127;
	ld.global.f32 	%f129, [%rd13+100];
	fma.rn.f32 	%f130, %f128, %f129, %f125;
	ld.global.f32 	%f131, [%rd10+104];
	ld.global.f32 	%f132, [%rd11+104];
	mul.f32 	%f133, %f131, %f132;
	ld.global.f32 	%f134, [%rd13+104];
	fma.rn.f32 	%f135, %f133, %f134, %f130;
	ld.global.f32 	%f136, [%rd10+108];
	ld.global.f32 	%f137, [%rd11+108];
	mul.f32 	%f138, %f136, %f137;
	ld.global.f32 	%f139, [%rd13+108];
	fma.rn.f32 	%f140, %f138, %f139, %f135;
	ld.global.f32 	%f141, [%rd10+112];
	ld.global.f32 	%f142, [%rd11+112];
	mul.f32 	%f143, %f141, %f142;
	ld.global.f32 	%f144, [%rd13+112];
	fma.rn.f32 	%f145, %f143, %f144, %f140;
	ld.global.f32 	%f146, [%rd10+116];
	ld.global.f32 	%f147, [%rd11+116];
	mul.f32 	%f148, %f146, %f147;
	ld.global.f32 	%f149, [%rd13+116];
	fma.rn.f32 	%f150, %f148, %f149, %f145;
	ld.global.f32 	%f151, [%rd10+120];
	ld.global.f32 	%f152, [%rd11+120];
	mul.f32 	%f153, %f151, %f152;
	ld.global.f32 	%f154, [%rd13+120];
	fma.rn.f32 	%f155, %f153, %f154, %f150;
	ld.global.f32 	%f156, [%rd10+124];
	ld.global.f32 	%f157, [%rd11+124];
	mul.f32 	%f158, %f156, %f157;
	ld.global.f32 	%f159, [%rd13+124];
	fma.rn.f32 	%f160, %f158, %f159, %f155;
	mad.lo.s32 	%r7, %r3, %r1, %r2;
	mul.wide.u32 	%rd14, %r7, 4;
	add.s64 	%rd15, %rd5, %rd14;
	st.global.f32 	[%rd15], %f160;
$L__BB0_2:
	ret;

}


// ===== COMPILED SASS (sm_100) =====

	.target	sm_100

	.elftype	@"ET_EXEC"


//--------------------- .note.nv.tkinfo           --------------------------
	.section	.note.nv.tkinfo,"",@"SHT_NOTE"
	.sectionflags	@"SHF_NOTE_NV_TKINFO"
	.tkinfo
        /*0018*/ 	.word	0x00000002
        /*0030*/ 	.string	""
        /*0030*/ 	.string	"ptxas"
        /*0030*/ 	.string	"Cuda compilation tools, release 13.0, V13.0.88"
        /*0030*/ 	.string	"Build cuda_13.0.r13.0/compiler.36424714_0"
        /*0030*/ 	.string	"-arch sm_100 -m 64 "



//--------------------- .note.nv.cuinfo           --------------------------
	.section	.note.nv.cuinfo,"",@"SHT_NOTE"
	.sectionflags	@"SHF_NOTE_NV_CUINFO"
        /*0018*/ 	.short	0x0002
        /*001a*/ 	.short	0x0064
        /*001c*/ 	.short	0x0082
	.zero		2


//--------------------- .nv.info                  --------------------------
	.section	.nv.info,"",@"SHT_CUDA_INFO"
	.align	4


	//----- nvinfo : EIATTR_REGCOUNT
	.align		4
        /*0000*/ 	.byte	0x04, 0x2f
        /*0002*/ 	.short	(.L_1 - .L_0)
	.align		4
.L_0:
        /*0004*/ 	.word	index@(_Z27static_embedding_importancePKfS0_PfS0_ii)
        /*0008*/ 	.word	0x00000020


	//----- nvinfo : EIATTR_FRAME_SIZE
	.align		4
.L_1:
        /*000c*/ 	.byte	0x04, 0x11
        /*000e*/ 	.short	(.L_3 - .L_2)
	.align		4
.L_2:
        /*0010*/ 	.word	index@(_Z27static_embedding_importancePKfS0_PfS0_ii)
        /*0014*/ 	.word	0x00000000


	//----- nvinfo : EIATTR_MIN_STACK_SIZE
	.align		4
.L_3:
        /*0018*/ 	.byte	0x04, 0x12
        /*001a*/ 	.short	(.L_5 - .L_4)
	.align		4
.L_4:
        /*001c*/ 	.word	index@(_Z27static_embedding_importancePKfS0_PfS0_ii)
        /*0020*/ 	.word	0x00000000
.L_5:


//--------------------- .nv.compat                --------------------------
	.section	.nv.compat,"",@"SHT_CUDA_COMPAT_INFO"
	.align	4
        /*0000*/ 	.byte	0x02, 0x09, 0x00, 0x00, 0x02, 0x02, 0x01, 0x00, 0x02, 0x05, 0x05, 0x00, 0x03, 0x07, 0x01, 0x01
        /*0010*/ 	.byte	0x02, 0x03, 0x00, 0x00, 0x02, 0x06, 0x01, 0x00, 0x04, 0x0b, 0x08, 0x00, 0x09, 0x00, 0x00, 0x00
        /*0020*/ 	.byte	0x00, 0x00, 0x00, 0x00


//--------------------- .nv.info._Z27static_embedding_importancePKfS0_PfS0_ii --------------------------
	.section	.nv.info._Z27static_embedding_importancePKfS0_PfS0_ii,"",@"SHT_CUDA_INFO"
	.sectionflags	@""
	.align	4


	//----- nvinfo : EIATTR_CUDA_API_VERSION
	.align		4
        /*0000*/ 	.byte	0x04, 0x37
        /*0002*/ 	.short	(.L_7 - .L_6)
.L_6:
        /*0004*/ 	.word	0x00000082


	//----- nvinfo : EIATTR_KPARAM_INFO
	.align		4
.L_7:
        /*0008*/ 	.byte	0x04, 0x17
        /*000a*/ 	.short	(.L_9 - .L_8)
.L_8:
        /*000c*/ 	.word	0x00000000
        /*0010*/ 	.short	0x0005
        /*0012*/ 	.short	0x0024
        /*0014*/ 	.byte	0x00, 0xf0, 0x11, 0x00


	//----- nvinfo : EIATTR_KPARAM_INFO
	.align		4
.L_9:
        /*0018*/ 	.byte	0x04, 0x17
        /*001a*/ 	.short	(.L_11 - .L_10)
.L_10:
        /*001c*/ 	.word	0x00000000
        /*0020*/ 	.short	0x0004
        /*0022*/ 	.short	0x0020
        /*0024*/ 	.byte	0x00, 0xf0, 0x11, 0x00


	//----- nvinfo : EIATTR_KPARAM_INFO
	.align		4
.L_11:
        /*0028*/ 	.byte	0x04, 0x17
        /*002a*/ 	.short	(.L_13 - .L_12)
.L_12:
        /*002c*/ 	.word	0x00000000
        /*0030*/ 	.short	0x0003
        /*0032*/ 	.short	0x0018
        /*0034*/ 	.byte	0x00, 0xf5, 0x21, 0x00


	//----- nvinfo : EIATTR_KPARAM_INFO
	.align		4
.L_13:
        /*0038*/ 	.byte	0x04, 0x17
        /*003a*/ 	.short	(.L_15 - .L_14)
.L_14:
        /*003c*/ 	.word	0x00000000
        /*0040*/ 	.short	0x0002
        /*0042*/ 	.short	0x0010
        /*0044*/ 	.byte	0x00, 0xf5, 0x21, 0x00


	//----- nvinfo : EIATTR_KPARAM_INFO
	.align		4
.L_15:
        /*0048*/ 	.byte	0x04, 0x17
        /*004a*/ 	.short	(.L_17 - .L_16)
.L_16:
        /*004c*/ 	.word	0x00000000
        /*0050*/ 	.short	0x0001
        /*0052*/ 	.short	0x0008
        /*0054*/ 	.byte	0x00, 0xf5, 0x21, 0x00


	//----- nvinfo : EIATTR_KPARAM_INFO
	.align		4
.L_17:
        /*0058*/ 	.byte	0x04, 0x17
        /*005a*/ 	.short	(.L_19 - .L_18)
.L_18:
        /*005c*/ 	.word	0x00000000
        /*0060*/ 	.short	0x0000
        /*0062*/ 	.short	0x0000
        /*0064*/ 	.byte	0x00, 0xf5, 0x21, 0x00


	//----- nvinfo : EIATTR_SPARSE_MMA_MASK
	.align		4
.L_19:
        /*0068*/ 	.byte	0x03, 0x50
        /*006a*/ 	.short	0x0000


	//----- nvinfo : EIATTR_MAXREG_COUNT
	.align		4
        /*006c*/ 	.byte	0x03, 0x1b
        /*006e*/ 	.short	0x00ff


	//----- nvinfo : EIATTR_MERCURY_ISA_VERSION
	.align		4
        /*0070*/ 	.byte	0x03, 0x5f
        /*0072*/ 	.short	0x0101


	//----- nvinfo : EIATTR_VRC_CTA_INIT_COUNT
	.align		4
        /*0074*/ 	.byte	0x02, 0x4a
	.zero		1
	.zero		1


	//----- nvinfo : EIATTR_EXIT_INSTR_OFFSETS
	.align		4
        /*0078*/ 	.byte	0x04, 0x1c
        /*007a*/ 	.short	(.L_21 - .L_20)


	//   ....[0]....
.L_20:
        /*007c*/ 	.word	0x00000060


	//   ....[1]....
        /*0080*/ 	.word	0x00000b40


	//----- nvinfo : EIATTR_CBANK_PARAM_SIZE
	.align		4
.L_21:
        /*0084*/ 	.byte	0x03, 0x19
        /*0086*/ 	.short	0x0028


	//----- nvinfo : EIATTR_PARAM_CBANK
	.align		4
        /*0088*/ 	.byte	0x04, 0x0a
        /*008a*/ 	.short	(.L_23 - .L_22)
	.align		4
.L_22:
        /*008c*/ 	.word	index@(.nv.constant0._Z27static_embedding_importancePKfS0_PfS0_ii)
        /*0090*/ 	.short	0x0380
        /*0092*/ 	.short	0x0028


	//----- nvinfo : EIATTR_SW_WAR
	.align		4
.L_23:
        /*0094*/ 	.byte	0x04, 0x36
        /*0096*/ 	.short	(.L_25 - .L_24)
.L_24:
        /*0098*/ 	.word	0x00000008
.L_25:


//--------------------- .nv.callgraph             --------------------------
	.section	.nv.callgraph,"",@"SHT_CUDA_CALLGRAPH"
	.align	4
	.sectionentsize	8
	.align		4
        /*0000*/ 	.word	0x00000000
	.align		4
        /*0004*/ 	.word	0xffffffff
	.align		4
        /*0008*/ 	.word	0x00000000
	.align		4
        /*000c*/ 	.word	0xfffffffe
	.align		4
        /*0010*/ 	.word	0x00000000
	.align		4
        /*0014*/ 	.word	0xfffffffd
	.align		4
        /*0018*/ 	.word	0x00000000
	.align		4
        /*001c*/ 	.word	0xfffffffc


//--------------------- .text._Z27static_embedding_importancePKfS0_PfS0_ii --------------------------
	.section	.text._Z27static_embedding_importancePKfS0_PfS0_ii,"ax",@progbits
	.align	128
        .global         _Z27static_embedding_importancePKfS0_PfS0_ii
        .type           _Z27static_embedding_importancePKfS0_PfS0_ii,@function
        .size           _Z27static_embedding_importancePKfS0_PfS0_ii,(.L_x_1 - _Z27static_embedding_importancePKfS0_PfS0_ii)
        .other          _Z27static_embedding_importancePKfS0_PfS0_ii,@"STO_CUDA_ENTRY STV_DEFAULT"
_Z27static_embedding_importancePKfS0_PfS0_ii:
.text._Z27static_embedding_importancePKfS0_PfS0_ii:
[----:B------:R-:W-:Y:S01]  /*0000*/  LDC R1, c[0x0][0x37c] ;  /* 0x0000df00ff017b82 */ /* 0x000fe20000000800 */
[----:B------:R-:W0:Y:S01]  /*0010*/  S2R R8, SR_TID.X ;  /* 0x0000000000087919 */ /* 0x000e220000002100 */
[----:B------:R-:W0:Y:S01]  /*0020*/  LDCU.64 UR6, c[0x0][0x3a0] ;  /* 0x00007400ff0677ac */ /* 0x000e220008000a00 */
[----:B------:R-:W1:Y:S01]  /*0030*/  S2R R9, SR_CTAID.X ;  /* 0x0000000000097919 */ /* 0x000e620000002500 */
[----:B0-----:R-:W-:-:S04]  /*0040*/  ISETP.GE.AND P0, PT, R8, UR7, PT ;  /* 0x0000000708007c0c */ /* 0x001fc8000bf06270 */
[----:B-1----:R-:W-:-:S13]  /*0050*/  ISETP.GE.OR P0, PT, R9, UR6, P0 ;  /* 0x0000000609007c0c */ /* 0x002fda0008706670 */
[----:B------:R-:W-:Y:S05]  /*0060*/  @P0 EXIT ;  /* 0x000000000000094d */ /* 0x000fea0003800000 */
[----:B------:R-:W0:Y:S01]  /*0070*/  LDC.64 R6, c[0x0][0x380] ;  /* 0x0000e000ff067b82 */ /* 0x000e220000000a00 */
[----:B------:R-:W1:Y:S01]  /*0080*/  LDCU.64 UR4, c[0x0][0x358] ;  /* 0x00006b00ff0477ac */ /* 0x000e620008000a00 */
[----:B------:R-:W-:Y:S02]  /*0090*/  SHF.L.U32 R11, R9, 0x5, RZ ;  /* 0x00000005090b7819 */ /* 0x000fe400000006ff */
[----:B------:R-:W-:-:S04]  /*00a0*/  SHF.L.U32 R13, R8, 0x6, RZ ;  /* 0x00000006080d7819 */ /* 0x000fc800000006ff */
[----:B------:R-:W2:Y:S08]  /*00b0*/  LDC.64 R2, c[0x0][0x388] ;  /* 0x0000e200ff027b82 */ /* 0x000eb00000000a00 */
[----:B------:R-:W3:Y:S01]  /*00c0*/  LDC.64 R4, c[0x0][0x398] ;  /* 0x0000e600ff047b82 */ /* 0x000ee20000000a00 */
[----:B0-----:R-:W-:-:S05]  /*00d0*/  IMAD.WIDE.U32 R6, R11, 0x4, R6 ;  /* 0x000000040b067825 */ /* 0x001fca00078e0006 */
[----:B-1----:R-:W4:Y:S01]  /*00e0*/  LDG.E R0, desc[UR4][R6.64] ;  /* 0x0000000406007981 */ /* 0x002f22000c1e1900 */
[----:B--2---:R-:W-:-:S03]  /*00f0*/  IMAD.WIDE.U32 R2, R11, 0x4, R2 ;  /* 0x000000040b027825 */ /* 0x004fc600078e0002 */
[----:B------:R-:W2:Y:S04]  /*0100*/  LDG.E R16, desc[UR4][R6.64+0x4] ;  /* 0x0000040406107981 */ /* 0x000ea8000c1e1900 */
[----:B------:R-:W4:Y:S01]  /*0110*/  LDG.E R15, desc[UR4][R2.64] ;  /* 0x00000004020f7981 */ /* 0x000f22000c1e1900 */
[----:B---3--:R-:W-:-:S03]  /*0120*/  IMAD.WIDE.U32 R4, R13, 0x4, R4 ;  /* 0x000000040d047825 */ /* 0x008fc600078e0004 */
[----:B------:R-:W2:Y:S04]  /*0130*/  LDG.E R23, desc[UR4][R2.64+0x4] ;  /* 0x0000040402177981 */ /* 0x000ea8000c1e1900 */
[----:B------:R-:W3:Y:S04]  /*0140*/  LDG.E R27, desc[UR4][R4.64] ;  /* 0x00000004041b7981 */ /* 0x000ee8000c1e1900 */
[----:B------:R-:W5:Y:S04]  /*0150*/  LDG.E R20, desc[UR4][R4.64+0x4] ;  /* 0x0000040404147981 */ /* 0x000f68000c1e1900 */
        /* <DEDUP_REMOVED lines=13> */
[----:B------:R-:W5:Y:S01]  /*0230*/  LDG.E R28, desc[UR4][R4.64+0x7c] ;  /* 0x00007c04041c7981 */ /* 0x000f62000c1e1900 */
[----:B----4-:R-:W-:-:S03]  /*0240*/  FMUL R0, R0, R15 ;  /* 0x0000000f00007220 */ /* 0x010fc60000400000 */
[----:B------:R-:W4:Y:S01]  /*0250*/  LDG.E R15, desc[UR4][R2.64+0x18] ;  /* 0x00001804020f7981 */ /* 0x000f22000c1e1900 */
[----:B---3--:R-:W-:Y:S01]  /*0260*/  FFMA R27, R0, R27, RZ ;  /* 0x0000001b001b7223 */ /* 0x008fe200000000ff */
[----:B--2---:R-:W-:Y:S02]  /*0270*/  FMUL R0, R16, R23 ;  /* 0x0000001710007220 */ /* 0x004fe40000400000 */
[----:B------:R-:W2:Y:S02]  /*0280*/  LDG.E R16, desc[UR4][R4.64+0x18] ;  /* 0x0000180404107981 */ /* 0x000ea4000c1e1900 */
[----:B-----5:R-:W-:Y:S02]  /*0290*/  FFMA R27, R0, R20, R27 ;  /* 0x00000014001b7223 */ /* 0x020fe4000000001b */
[----:B------:R-:W3:Y:S04]  /*02a0*/  LDG.E R20, desc[UR4][R6.64+0x1c] ;  /* 0x00001c0406147981 */ /* 0x000ee8000c1e1900 */
[----:B------:R-:W3:Y:S01]  /*02b0*/  LDG.E R23, desc[UR4][R2.64+0x1c] ;  /* 0x00001c0402177981 */ /* 0x000ee2000c1e1900 */
[----:B------:R-:W-:-:S03]  /*02c0*/  FMUL R26, R19, R26 ;  /* 0x0000001a131a7220 */ /* 0x000fc60000400000 */
[----:B------:R-:W5:Y:S01]  /*02d0*/  LDG.E R19, desc[UR4][R4.64+0x1c] ;  /* 0x00001c0404137981 */ /* 0x000f62000c1e1900 */
[----:B------:R-:W-:-:S03]  /*02e0*/  FFMA R26, R26, R18, R27 ;  /* 0x000000121a1a7223 */ /* 0x000fc6000000001b */
[----:B------:R-:W5:Y:S04]  /*02f0*/  LDG.E R18, desc[UR4][R6.64+0x20] ;  /* 0x0000200406127981 */ /* 0x000f68000c1e1900 */
[----:B------:R-:W5:Y:S01]  /*0300*/  LDG.E R27, desc[UR4][R2.64+0x20] ;  /* 0x00002004021b7981 */ /* 0x000f62000c1e1900 */
[----:B------:R-:W-:-:S03]  /*0310*/  FMUL R11, R11, R22 ;  /* 0x000000160b0b7220 */ /* 0x000fc60000400000 */
[----:B------:R-:W5:Y:S01]  /*0320*/  LDG.E R0, desc[UR4][R6.64+0x24] ;  /* 0x0000240406007981 */ /* 0x000f62000c1e1900 */
[----:B------:R-:W-:Y:S01]  /*0330*/  FMUL R13, R13, R24 ;  /* 0x000000180d0d7220 */ /* 0x000fe20000400000 */
[----:B------:R-:W-:Y:S02]  /*0340*/  FFMA R26, R11, R21, R26 ;  /* 0x000000150b1a7223 */ /* 0x000fe4000000001a */
[----:B------:R-:W5:Y:S02]  /*0350*/  LDG.E R11, desc[UR4][R4.64+0x20] ;  /* 0x00002004040b7981 */ /* 0x000f64000c1e1900 */
[----:B------:R-:W-:Y:S02]  /*0360*/  FFMA R21, R13, R25, R26 ;  /* 0x000000190d157223 */ /* 0x000fe4000000001a */
[----:B------:R-:W5:Y:S04]  /*0370*/  LDG.E R13, desc[UR4][R2.64+0x24] ;  /* 0x00002404020d7981 */ /* 0x000f68000c1e1900 */
[----:B------:R-:W5:Y:S01]  /*0380*/  LDG.E R25, desc[UR4][R2.64+0x28] ;  /* 0x0000280402197981 */ /* 0x000f62000c1e1900 */
[----:B------:R-:W-:-:S03]  /*0390*/  FMUL R22, R12, R17 ;  /* 0x000000110c167220 */ /* 0x000fc60000400000 */
[----:B------:R-:W5:Y:S04]  /*03a0*/  LDG.E R12, desc[UR4][R6.64+0x28] ;  /* 0x00002804060c7981 */ /* 0x000f68000c1e1900 */
[----:B------:R-:W5:Y:S01]  /*03b0*/  LDG.E R17, desc[UR4][R4.64+0x24] ;  /* 0x0000240404117981 */ /* 0x000f62000c1e1900 */
[----:B------:R-:W-:-:S03]  /*03c0*/  FFMA R21, R22, R10, R21 ;  /* 0x0000000a16157223 */ /* 0x000fc60000000015 */
[----:B------:R-:W5:Y:S01]  /*03d0*/  LDG.E R10, desc[UR4][R4.64+0x28] ;  /* 0x00002804040a7981 */ /* 0x000f62000c1e1900 */
[----:B----4-:R-:W-:-:S03]  /*03e0*/  FMUL R22, R14, R15 ;  /* 0x0000000f0e167220 */ /* 0x010fc60000400000 */
[----:B------:R-:W4:Y:S04]  /*03f0*/  LDG.E R14, desc[UR4][R6.64+0x2c] ;  /* 0x00002c04060e7981 */ /* 0x000f28000c1e1900 */
[----:B------:R-:W4:Y:S01]  /*0400*/  LDG.E R15, desc[UR4][R2.64+0x2c] ;  /* 0x00002c04020f7981 */ /* 0x000f22000c1e1900 */
[----:B--2---:R-:W-:-:S03]  /*0410*/  FFMA R24, R22, R16, R21 ;  /* 0x0000001016187223 */ /* 0x004fc60000000015 */
[----:B------:R-:W2:Y:S04]  /*0420*/  LDG.E R16, desc[UR4][R4.64+0x2c] ;  /* 0x00002c0404107981 */ /* 0x000ea8000c1e1900 */
[----:B------:R-:W2:Y:S04]  /*0430*/  LDG.E R21, desc[UR4][R6.64+0x30] ;  /* 0x0000300406157981 */ /* 0x000ea8000c1e1900 */
[----:B------:R-:W2:Y:S01]  /*0440*/  LDG.E R22, desc[UR4][R2.64+0x30] ;  /* 0x0000300402167981 */ /* 0x000ea2000c1e1900 */
[----:B---3--:R-:W-:-:S03]  /*0450*/  FMUL R29, R20, R23 ;  /* 0x00000017141d7220 */ /* 0x008fc60000400000 */
[----:B------:R-:W3:Y:S01]  /*0460*/  LDG.E R23, desc[UR4][R4.64+0x30] ;  /* 0x0000300404177981 */ /* 0x000ee2000c1e1900 */
[----:B-----5:R-:W-:-:S03]  /*0470*/  FFMA R24, R29, R19, R24 ;  /* 0x000000131d187223 */ /* 0x020fc60000000018 */
[----:B------:R-:W5:Y:S04]  /*0480*/  LDG.E R19, desc[UR4][R6.64+0x34] ;  /* 0x0000340406137981 */ /* 0x000f68000c1e1900 */
[----:B------:R-:W5:Y:S01]  /*0490*/  LDG.E R20, desc[UR4][R2.64+0x34] ;  /* 0x0000340402147981 */ /* 0x000f62000c1e1900 */
[----:B------:R-:W-:-:S03]  /*04a0*/  FMUL R27, R18, R27 ;  /* 0x0000001b121b7220 */ /* 0x000fc60000400000 */
[----:B------:R-:W5:Y:S01]  /*04b0*/  LDG.E R18, desc[UR4][R4.64+0x34] ;  /* 0x0000340404127981 */ /* 0x000f62000c1e1900 */
[----:B------:R-:W-:-:S03]  /*04c0*/  FFMA R24, R27, R11, R24 ;  /* 0x0000000b1b187223 */ /* 0x000fc60000000018 */
        /* <DEDUP_REMOVED lines=8> */
[----:B------:R-:W5:Y:S04]  /*0550*/  LDG.E R12, desc[UR4][R4.64+0x38] ;  /* 0x00003804040c7981 */ /* 0x000f68000c1e1900 */
[----:B------:R-:W5:Y:S01]  /*0560*/  LDG.E R13, desc[UR4][R2.64+0x3c] ;  /* 0x00003c04020d7981 */ /* 0x000f62000c1e1900 */
[----:B----4-:R-:W-:-:S03]  /*0570*/  FMUL R24, R14, R15 ;  /* 0x0000000f0e187220 */ /* 0x010fc60000400000 */
[----:B------:R-:W4:Y:S04]  /*0580*/  LDG.E R15, desc[UR4][R4.64+0x3c] ;  /* 0x00003c04040f7981 */ /* 0x000f28000c1e1900 */
[----:B------:R-:W4:Y:S01]  /*0590*/  LDG.E R14, desc[UR4][R6.64+0x40] ;  /* 0x00004004060e7981 */ /* 0x000f22000c1e1900 */
[----:B--2---:R-:W-:-:S03]  /*05a0*/  FFMA R24, R24, R16, R25 ;  /* 0x0000001018187223 */ /* 0x004fc60000000019 */
[----:B------:R-:W2:Y:S01]  /*05b0*/  LDG.E R16, desc[UR4][R4.64+0x40] ;  /* 0x0000400404107981 */ /* 0x000ea2000c1e1900 */
[----:B------:R-:W-:-:S03]  /*05c0*/  FMUL R25, R21, R22 ;  /* 0x0000001615197220 */ /* 0x000fc60000400000 */
[----:B------:R-:W2:Y:S04]  /*05d0*/  LDG.E R22, desc[UR4][R6.64+0x44] ;  /* 0x0000440406167981 */ /* 0x000ea8000c1e1900 */
[----:B------:R-:W2:Y:S01]  /*05e0*/  LDG.E R21, desc[UR4][R2.64+0x44] ;  /* 0x0000440402157981 */ /* 0x000ea2000c1e1900 */
[----:B---3--:R-:W-:-:S03]  /*05f0*/  FFMA R27, R25, R23, R24 ;  /* 0x00000017191b7223 */ /* 0x008fc60000000018 */
[----:B------:R-:W3:Y:S04]  /*0600*/  LDG.E R23, desc[UR4][R4.64+0x44] ;  /* 0x0000440404177981 */ /* 0x000ee8000c1e1900 */
[----:B------:R-:W3:Y:S01]  /*0610*/  LDG.E R25, desc[UR4][R6.64+0x48] ;  /* 0x0000480406197981 */ /* 0x000ee2000c1e1900 */
[----:B-----5:R-:W-:-:S03]  /*0620*/  FMUL R20, R19, R20 ;  /* 0x0000001413147220 */ /* 0x020fc60000400000 */
[----:B------:R-:W5:Y:S04]  /*0630*/  LDG.E R24, desc[UR4][R2.64+0x48] ;  /* 0x0000480402187981 */ /* 0x000f68000c1e1900 */
[----:B------:R-:W5:Y:S01]  /*0640*/  LDG.E R19, desc[UR4][R4.64+0x48] ;  /* 0x0000480404137981 */ /* 0x000f62000c1e1900 */
[----:B------:R-:W-:-:S03]  /*0650*/  FFMA R29, R20, R18, R27 ;  /* 0x00000012141d7223 */ /* 0x000fc6000000001b */
[----:B------:R-:W5:Y:S04]  /*0660*/  LDG.E R27, desc[UR4][R6.64+0x4c] ;  /* 0x00004c04061b7981 */ /* 0x000f68000c1e1900 */
[----:B------:R-:W5:Y:S01]  /*0670*/  LDG.E R18, desc[UR4][R2.64+0x4c] ;  /* 0x00004c0402127981 */ /* 0x000f62000c1e1900 */
[----:B------:R-:W-:-:S03]  /*0680*/  FMUL R0, R0, R11 ;  /* 0x0000000b00007220 */ /* 0x000fc60000400000 */
[----:B------:R-:W5:Y:S01]  /*0690*/  LDG.E R11, desc[UR4][R6.64+0x50] ;  /* 0x00005004060b7981 */ /* 0x000f62000c1e1900 */
[----:B------:R-:W-:-:S03]  /*06a0*/  FFMA R0, R0, R12, R29 ;  /* 0x0000000c00007223 */ /* 0x000fc6000000001d */
[----:B------:R-:W5:Y:S01]  /*06b0*/  LDG.E R12, desc[UR4][R2.64+0x54] ;  /* 0x00005404020c7981 */ /* 0x000f62000c1e1900 */
[----:B------:R-:W-:-:S03]  /*06c0*/  FMUL R13, R10, R13 ;  /* 0x0000000d0a0d7220 */ /* 0x000fc60000400000 */
[----:B------:R-:W5:Y:S04]  /*06d0*/  LDG.E R10, desc[UR4][R4.64+0x4c] ;  /* 0x00004c04040a7981 */ /* 0x000f68000c1e1900 */
[----:B------:R-:W5:Y:S01]  /*06e0*/  LDG.E R29, desc[UR4][R2.64+0x7c] ;  /* 0x00007c04021d7981 */ /* 0x000f62000c1e1900 */
[----:B----4-:R-:W-:-:S03]  /*06f0*/  FFMA R13, R13, R15, R0 ;  /* 0x0000000f0d0d7223 */ /* 0x010fc60000000000 */
[----:B------:R-:W4:Y:S01]  /*0700*/  LDG.E R0, desc[UR4][R2.64+0x50] ;  /* 0x0000500402007981 */ /* 0x000f22000c1e1900 */
[----:B------:R-:W-:-:S03]  /*0710*/  FMUL R14, R14, R17 ;  /* 0x000000110e0e7220 */ /* 0x000fc60000400000 */
[----:B------:R-:W4:Y:S01]  /*0720*/  LDG.E R15, desc[UR4][R4.64+0x54] ;  /* 0x00005404040f7981 */ /* 0x000f22000c1e1900 */
[----:B--2---:R-:W-:-:S03]  /*0730*/  FFMA R20, R14, R16, R13 ;  /* 0x000000100e147223 */ /* 0x004fc6000000000d */
[----:B------:R-:W2:Y:S04]  /*0740*/  LDG.E R13, desc[UR4][R6.64+0x54] ;  /* 0x00005404060d7981 */ /* 0x000ea8000c1e1900 */
[----:B------:R-:W2:Y:S01]  /*0750*/  LDG.E R14, desc[UR4][R4.64+0x50] ;  /* 0x00005004040e7981 */ /* 0x000ea2000c1e1900 */
[----:B------:R-:W-:-:S03]  /*0760*/  FMUL R21, R22, R21 ;  /* 0x0000001516157220 */ /* 0x000fc60000400000 */
[----:B------:R-:W2:Y:S04]  /*0770*/  LDG.E R17, desc[UR4][R6.64+0x58] ;  /* 0x0000580406117981 */ /* 0x000ea8000c1e1900 */
[----:B------:R-:W2:Y:S01]  /*0780*/  LDG.E R16, desc[UR4][R2.64+0x58] ;  /* 0x0000580402107981 */ /* 0x000ea2000c1e1900 */
[----:B---3--:R-:W-:-:S03]  /*0790*/  FFMA R22, R21, R23, R20 ;  /* 0x0000001715167223 */ /* 0x008fc60000000014 */
[----:B------:R-:W3:Y:S01]  /*07a0*/  LDG.E R23, desc[UR4][R6.64+0x5c] ;  /* 0x00005c0406177981 */ /* 0x000ee2000c1e1900 */
[----:B-----5:R-:W-:-:S03]  /*07b0*/  FMUL R25, R25, R24 ;  /* 0x0000001819197220 */ /* 0x020fc60000400000 */
[----:B------:R-:W5:Y:S04]  /*07c0*/  LDG.E R21, desc[UR4][R4.64+0x58] ;  /* 0x0000580404157981 */ /* 0x000f68000c1e1900 */
[----:B------:R-:W3:Y:S01]  /*07d0*/  LDG.E R20, desc[UR4][R2.64+0x5c] ;  /* 0x00005c0402147981 */ /* 0x000ee2000c1e1900 */
[----:B------:R-:W-:-:S03]  /*07e0*/  FFMA R25, R25, R19, R22 ;  /* 0x0000001319197223 */ /* 0x000fc60000000016 */
[----:B------:R-:W3:Y:S04]  /*07f0*/  LDG.E R22, desc[UR4][R6.64+0x60] ;  /* 0x0000600406167981 */ /* 0x000ee8000c1e1900 */
[----:B------:R-:W3:Y:S01]  /*0800*/  LDG.E R19, desc[UR4][R2.64+0x60] ;  /* 0x0000600402137981 */ /* 0x000ee2000c1e1900 */
[----:B------:R-:W-:-:S03]  /*0810*/  FMUL R26, R27, R18 ;  /* 0x000000121b1a7220 */ /* 0x000fc60000400000 */
[----:B------:R-:W3:Y:S04]  /*0820*/  LDG.E R24, desc[UR4][R4.64+0x5c] ;  /* 0x00005c0404187981 */ /* 0x000ee8000c1e1900 */
[----:B------:R-:W3:Y:S01]  /*0830*/  LDG.E R18, desc[UR4][R4.64+0x60] ;  /* 0x0000600404127981 */ /* 0x000ee2000c1e1900 */
[----:B------:R-:W-:-:S03]  /*0840*/  FFMA R25, R26, R10, R25 ;  /* 0x0000000a1a197223 */ /* 0x000fc60000000019 */
[----:B------:R-:W3:Y:S04]  /*0850*/  LDG.E R10, desc[UR4][R6.64+0x68] ;  /* 0x00006804060a7981 */ /* 0x000ee8000c1e1900 */
[----:B------:R-:W3:Y:S01]  /*0860*/  LDG.E R26, desc[UR4][R4.64+0x74] ;  /* 0x00007404041a7981 */ /* 0x000ee2000c1e1900 */
[----:B----4-:R-:W-:-:S03]  /*0870*/  FMUL R0, R11, R0 ;  /* 0x000000000b007220 */ /* 0x010fc60000400000 */
[----:B------:R-:W4:Y:S01]  /*0880*/  LDG.E R11, desc[UR4][R2.64+0x64] ;  /* 0x00006404020b7981 */ /* 0x000f22000c1e1900 */
[----:B--2---:R-:W-:-:S03]  /*0890*/  FMUL R13, R13, R12 ;  /* 0x0000000c0d0d7220 */ /* 0x004fc60000400000 */
[----:B------:R-:W2:Y:S01]  /*08a0*/  LDG.E R12, desc[UR4][R4.64+0x64] ;  /* 0x00006404040c7981 */ /* 0x000ea2000c1e1900 */
[----:B------:R-:W-:-:S03]  /*08b0*/  FFMA R14, R0, R14, R25 ;  /* 0x0000000e000e7223 */ /* 0x000fc60000000019 */
[----:B------:R-:W4:Y:S01]  /*08c0*/  LDG.E R0, desc[UR4][R6.64+0x64] ;  /* 0x0000640406007981 */ /* 0x000f22000c1e1900 */
[----:B------:R-:W-:-:S03]  /*08d0*/  FFMA R14, R13, R15, R14 ;  /* 0x0000000f0d0e7223 */ /* 0x000fc6000000000e */
[----:B------:R-:W2:Y:S01]  /*08e0*/  LDG.E R13, desc[UR4][R2.64+0x68] ;  /* 0x00006804020d7981 */ /* 0x000ea2000c1e1900 */
[----:B------:R-:W-:-:S03]  /*08f0*/  FMUL R17, R17, R16 ;  /* 0x0000001011117220 */ /* 0x000fc60000400000 */
[----:B------:R-:W2:Y:S04]  /*0900*/  LDG.E R16, desc[UR4][R4.64+0x68] ;  /* 0x0000680404107981 */ /* 0x000ea8000c1e1900 */
[----:B------:R-:W2:Y:S01]  /*0910*/  LDG.E R15, desc[UR4][R6.64+0x6c] ;  /* 0x00006c04060f7981 */ /* 0x000ea2000c1e1900 */
[----:B-----5:R-:W-:-:S03]  /*0920*/  FFMA R17, R17, R21, R14 ;  /* 0x0000001511117223 */ /* 0x020fc6000000000e */
[----:B------:R-:W5:Y:S01]  /*0930*/  LDG.E R14, desc[UR4][R2.64+0x6c] ;  /* 0x00006c04020e7981 */ /* 0x000f62000c1e1900 */
[----:B---3--:R-:W-:-:S03]  /*0940*/  FMUL R20, R23, R20 ;  /* 0x0000001417147220 */ /* 0x008fc60000400000 */
[----:B------:R-:W3:Y:S04]  /*0950*/  LDG.E R23, desc[UR4][R4.64+0x70] ;  /* 0x0000700404177981 */ /* 0x000ee8000c1e1900 */
[----:B------:R-:W3:Y:S01]  /*0960*/  LDG.E R21, desc[UR4][R2.64+0x74] ;  /* 0x0000740402157981 */ /* 0x000ee2000c1e1900 */
[----:B------:R-:W-:-:S03]  /*0970*/  FMUL R22, R22, R19 ;  /* 0x0000001316167220 */ /* 0x000fc60000400000 */
[----:B------:R-:W3:Y:S01]  /*0980*/  LDG.E R19, desc[UR4][R4.64+0x6c] ;  /* 0x00006c0404137981 */ /* 0x000ee2000c1e1900 */
[----:B------:R-:W-:-:S03]  /*0990*/  FFMA R27, R20, R24, R17 ;  /* 0x00000018141b7223 */ /* 0x000fc60000000011 */
[----:B------:R-:W3:Y:S04]  /*09a0*/  LDG.E R20, desc[UR4][R6.64+0x70] ;  /* 0x0000700406147981 */ /* 0x000ee8000c1e1900 */
[----:B------:R-:W3:Y:S01]  /*09b0*/  LDG.E R17, desc[UR4][R2.64+0x70] ;  /* 0x0000700402117981 */ /* 0x000ee2000c1e1900 */
[----:B------:R-:W-:-:S03]  /*09c0*/  FFMA R27, R22, R18, R27 ;  /* 0x00000012161b7223 */ /* 0x000fc6000000001b */
[----:B------:R-:W3:Y:S04]  /*09d0*/  LDG.E R22, desc[UR4][R6.64+0x74] ;  /* 0x0000740406167981 */ /* 0x000ee8000c1e1900 */
[----:B------:R-:W3:Y:S04]  /*09e0*/  LDG.E R18, desc[UR4][R6.64+0x78] ;  /* 0x0000780406127981 */ /* 0x000ee8000c1e1900 */
[----:B------:R-:W3:Y:S04]  /*09f0*/  LDG.E R25, desc[UR4][R2.64+0x78] ;  /* 0x0000780402197981 */ /* 0x000ee8000c1e1900 */
[----:B------:R-:W3:Y:S04]  /*0a00*/  LDG.E R24, desc[UR4][R6.64+0x7c] ;  /* 0x00007c0406187981 */ /* 0x000ee8000c1e1900 */
[----:B------:R-:W3:Y:S01]  /*0a10*/  LDG.E R6, desc[UR4][R4.64+0x78] ;  /* 0x0000780404067981 */ /* 0x000ee2000c1e1900 */
[----:B------:R-:W-:-:S02]  /*0a20*/  IMAD R9, R9, UR7, R8 ;  /* 0x0000000709097c24 */ /* 0x000fc4000f8e0208 */
[----:B----4-:R-:W-:Y:S01]  /*0a30*/  FMUL R0, R0, R11 ;  /* 0x0000000b00007220 */ /* 0x010fe20000400000 */
[----:B--2---:R-:W-:-:S03]  /*0a40*/  FMUL R10, R10, R13 ;  /* 0x0000000d0a0a7220 */ /* 0x004fc60000400000 */
[----:B------:R-:W-:-:S04]  /*0a50*/  FFMA R27, R0, R12, R27 ;  /* 0x0000000c001b7223 */ /* 0x000fc8000000001b */
[----:B------:R-:W-:Y:S02]  /*0a60*/  FFMA R16, R10, R16, R27 ;  /* 0x000000100a107223 */ /* 0x000fe4000000001b */
[----:B------:R-:W0:Y:S01]  /*0a70*/  LDC.64 R10, c[0x0][0x390] ;  /* 0x0000e400ff0a7b82 */ /* 0x000e220000000a00 */
[----:B-----5:R-:W-:-:S04]  /*0a80*/  FMUL R15, R15, R14 ;  /* 0x0000000e0f0f7220 */ /* 0x020fc80000400000 */
[----:B---3--:R-:W-:Y:S01]  /*0a90*/  FFMA R16, R15, R19, R16 ;  /* 0x000000130f107223 */ /* 0x008fe20000000010 */
[----:B------:R-:W-:-:S04]  /*0aa0*/  FMUL R17, R20, R17 ;  /* 0x0000001114117220 */ /* 0x000fc80000400000 */
[----:B------:R-:W-:Y:S01]  /*0ab0*/  FFMA R17, R17, R23, R16 ;  /* 0x0000001711117223 */ /* 0x000fe20000000010 */
[----:B------:R-:W-:-:S04]  /*0ac0*/  FMUL R22, R22, R21 ;  /* 0x0000001516167220 */ /* 0x000fc80000400000 */
[----:B------:R-:W-:Y:S01]  /*0ad0*/  FFMA R17, R22, R26, R17 ;  /* 0x0000001a16117223 */ /* 0x000fe20000000011 */
[----:B------:R-:W-:Y:S01]  /*0ae0*/  FMUL R18, R18, R25 ;  /* 0x0000001912127220 */ /* 0x000fe20000400000 */
[----:B------:R-:W-:Y:S01]  /*0af0*/  FMUL R24, R24, R29 ;  /* 0x0000001d18187220 */ /* 0x000fe20000400000 */
[----:B0-----:R-:W-:-:S04]  /*0b00*/  IMAD.WIDE.U32 R10, R9, 0x4, R10 ;  /* 0x00000004090a7825 */ /* 0x001fc800078e000a */
[----:B------:R-:W-:-:S04]  /*0b10*/  FFMA R17, R18, R6, R17 ;  /* 0x0000000612117223 */ /* 0x000fc80000000011 */
[----:B------:R-:W-:-:S05]  /*0b20*/  FFMA R17, R24, R28, R17 ;  /* 0x0000001c18117223 */ /* 0x000fca0000000011 */
[----:B------:R-:W-:Y:S01]  /*0b30*/  STG.E desc[UR4][R10.64], R17 ;  /* 0x000000110a007986 */ /* 0x000fe2000c101904 */
[----:B------:R-:W-:Y:S05]  /*0b40*/  EXIT ;  /* 0x000000000000794d */ /* 0x000fea0003800000 */
.L_x_0:
[----:B------:R-:W-:-:S00]  /*0b50*/  BRA `(.L_x_0) ;  /* 0xfffffffc00fc7947 */ /* 0x000fc0000383ffff */
[----:B------:R-:W-:-:S00]  /*0b60*/  NOP ;  /* 0x0000000000007918 */ /* 0x000fc00000000000 */
        /* <DEDUP_REMOVED lines=9> */
.L_x_1:


//--------------------- .nv.shared.reserved.0     --------------------------
	.section	.nv.shared.reserved.0,"aw",@nobits
	.weak		__nv_reservedSMEM_offset_0_alias
	.size		__nv_reservedSMEM_offset_0_alias, 0, 64
	.other		__nv_reservedSMEM_offset_0_alias,@"STO_CUDA_RESERVED_SHARED STV_DEFAULT"
__nv_reservedSMEM_offset_0_alias:
	.zero		0
	.zero		64


//--------------------- .nv.constant0._Z27static_embedding_importancePKfS0_PfS0_ii --------------------------
	.section	.nv.constant0._Z27static_embedding_importancePKfS0_PfS0_ii,"a",@progbits
	.sectionflags	@""
	.align	4
.nv.constant0._Z27static_embedding_importancePKfS0_PfS0_ii:
	.zero		936


//--------------------- SYMBOLS --------------------------

	.type		.nv.reservedSmem.offset0,@object
	.size		.nv.reservedSmem.offset0,0x4
